//
// Generated by NVIDIA NVVM Compiler
//
// Compiler Build ID: CL-36424714
// Cuda compilation tools, release 13.0, V13.0.88
// Based on NVVM 20.0.0
//

.version 9.0
.target sm_100
.address_size 64

	// .globl	_Z12saxpy_kernelifPKfPf

.visible .entry _Z12saxpy_kernelifPKfPf(
	.param .u32 _Z12saxpy_kernelifPKfPf_param_0,
	.param .f32 _Z12saxpy_kernelifPKfPf_param_1,
	.param .u64 .ptr .align 1 _Z12saxpy_kernelifPKfPf_param_2,
	.param .u64 .ptr .align 1 _Z12saxpy_kernelifPKfPf_param_3
)
{
	.reg .pred 	%p<2>;
	.reg .b32 	%r<6>;
	.reg .b32 	%f<5>;
	.reg .b64 	%rd<8>;

	ld.param.u32 	%r2, [_Z12saxpy_kernelifPKfPf_param_0];
	ld.param.f32 	%f1, [_Z12saxpy_kernelifPKfPf_param_1];
	ld.param.u64 	%rd1, [_Z12saxpy_kernelifPKfPf_param_2];
	ld.param.u64 	%rd2, [_Z12saxpy_kernelifPKfPf_param_3];
	mov.u32 	%r3, %ctaid.x;
	mov.u32 	%r4, %ntid.x;
	mov.u32 	%r5, %tid.x;
	mad.lo.s32 	%r1, %r3, %r4, %r5;
	setp.ge.s32 	%p1, %r1, %r2;
	@%p1 bra 	$L__BB0_2;
	cvta.to.global.u64 	%rd3, %rd1;
	cvta.to.global.u64 	%rd4, %rd2;
	mul.wide.s32 	%rd5, %r1, 4;
	add.s64 	%rd6, %rd3, %rd5;
	ld.global.f32 	%f2, [%rd6];
	add.s64 	%rd7, %rd4, %rd5;
	ld.global.f32 	%f3, [%rd7];
	fma.rn.f32 	%f4, %f1, %f2, %f3;
	st.global.f32 	[%rd7], %f4;
$L__BB0_2:
	ret;

}


// ===== COMPILED SASS (sm_100) =====

	.target	sm_100

	.elftype	@"ET_EXEC"


//--------------------- .note.nv.tkinfo           --------------------------
	.section	.note.nv.tkinfo,"",@"SHT_NOTE"
	.sectionflags	@"SHF_NOTE_NV_TKINFO"
	.tkinfo
        /*0018*/ 	.word	0x00000002
        /*0030*/ 	.string	""
        /*0030*/ 	.string	"ptxas"
        /*0030*/ 	.string	"Cuda compilation tools, release 13.0, V13.0.88"
        /*0030*/ 	.string	"Build cuda_13.0.r13.0/compiler.36424714_0"
        /*0030*/ 	.string	"-arch sm_100 -m 64 "



//--------------------- .note.nv.cuinfo           --------------------------
	.section	.note.nv.cuinfo,"",@"SHT_NOTE"
	.sectionflags	@"SHF_NOTE_NV_CUINFO"
        /*0018*/ 	.short	0x0002
        /*001a*/ 	.short	0x0064
        /*001c*/ 	.short	0x0082
	.zero		2


//--------------------- .nv.info                  --------------------------
	.section	.nv.info,"",@"SHT_CUDA_INFO"
	.align	4


	//----- nvinfo : EIATTR_REGCOUNT
	.align		4
        /*0000*/ 	.byte	0x04, 0x2f
        /*0002*/ 	.short	(.L_1 - .L_0)
	.align		4
.L_0:
        /*0004*/ 	.word	index@(_Z12saxpy_kernelifPKfPf)
        /*0008*/ 	.word	0x0000000a


	//----- nvinfo : EIATTR_FRAME_SIZE
	.align		4
.L_1:
        /*000c*/ 	.byte	0x04, 0x11
        /*000e*/ 	.short	(.L_3 - .L_2)
	.align		4
.L_2:
        /*0010*/ 	.word	index@(_Z12saxpy_kernelifPKfPf)
        /*0014*/ 	.word	0x00000000


	//----- nvinfo : EIATTR_MIN_STACK_SIZE
	.align		4
.L_3:
        /*0018*/ 	.byte	0x04, 0x12
        /*001a*/ 	.short	(.L_5 - .L_4)
	.align		4
.L_4:
        /*001c*/ 	.word	index@(_Z12saxpy_kernelifPKfPf)
        /*0020*/ 	.word	0x00000000
.L_5:


//--------------------- .nv.compat                --------------------------
	.section	.nv.compat,"",@"SHT_CUDA_COMPAT_INFO"
	.align	4
        /*0000*/ 	.byte	0x02, 0x09, 0x00, 0x00, 0x02, 0x02, 0x01, 0x00, 0x02, 0x05, 0x05, 0x00, 0x03, 0x07, 0x01, 0x01
        /*0010*/ 	.byte	0x02, 0x03, 0x00, 0x00, 0x02, 0x06, 0x01, 0x00, 0x04, 0x0b, 0x08, 0x00, 0x09, 0x00, 0x00, 0x00
        /*0020*/ 	.byte	0x00, 0x00, 0x00, 0x00


//--------------------- .nv.info._Z12saxpy_kernelifPKfPf --------------------------
	.section	.nv.info._Z12saxpy_kernelifPKfPf,"",@"SHT_CUDA_INFO"
	.sectionflags	@""
	.align	4


	//----- nvinfo : EIATTR_CUDA_API_VERSION
	.align		4
        /*0000*/ 	.byte	0x04, 0x37
        /*0002*/ 	.short	(.L_7 - .L_6)
.L_6:
        /*0004*/ 	.word	0x00000082


	//----- nvinfo : EIATTR_KPARAM_INFO
	.align		4
.L_7:
        /*0008*/ 	.byte	0x04, 0x17
        /*000a*/ 	.short	(.L_9 - .L_8)
.L_8:
        /*000c*/ 	.word	0x00000000
        /*0010*/ 	.short	0x0003
        /*0012*/ 	.short	0x0010
        /*0014*/ 	.byte	0x00, 0xf5, 0x21, 0x00


	//----- nvinfo : EIATTR_KPARAM_INFO
	.align		4
.L_9:
        /*0018*/ 	.byte	0x04, 0x17
        /*001a*/ 	.short	(.L_11 - .L_10)
.L_10:
        /*001c*/ 	.word	0x00000000
        /*0020*/ 	.short	0x0002
        /*0022*/ 	.short	0x0008
        /*0024*/ 	.byte	0x00, 0xf5, 0x21, 0x00


	//----- nvinfo : EIATTR_KPARAM_INFO
	.align		4
.L_11:
        /*0028*/ 	.byte	0x04, 0x17
        /*002a*/ 	.short	(.L_13 - .L_12)
.L_12:
        /*002c*/ 	.word	0x00000000
        /*0030*/ 	.short	0x0001
        /*0032*/ 	.short	0x0004
        /*0034*/ 	.byte	0x00, 0xf0, 0x11, 0x00


	//----- nvinfo : EIATTR_KPARAM_INFO
	.align		4
.L_13:
        /*0038*/ 	.byte	0x04, 0x17
        /*003a*/ 	.short	(.L_15 - .L_14)
.L_14:
        /*003c*/ 	.word	0x00000000
        /*0040*/ 	.short	0x0000
        /*0042*/ 	.short	0x0000
        /*0044*/ 	.byte	0x00, 0xf0, 0x11, 0x00


	//----- nvinfo : EIATTR_SPARSE_MMA_MASK
	.align		4
.L_15:
        /*0048*/ 	.byte	0x03, 0x50
        /*004a*/ 	.short	0x0000


	//----- nvinfo : EIATTR_MAXREG_COUNT
	.align		4
        /*004c*/ 	.byte	0x03, 0x1b
        /*004e*/ 	.short	0x00ff


	//----- nvinfo : EIATTR_MERCURY_ISA_VERSION
	.align		4
        /*0050*/ 	.byte	0x03, 0x5f
        /*0052*/ 	.short	0x0101


	//----- nvinfo : EIATTR_VRC_CTA_INIT_COUNT
	.align		4
        /*0054*/ 	.byte	0x02, 0x4a
	.zero		1
	.zero		1


	//----- nvinfo : EIATTR_EXIT_INSTR_OFFSETS
	.align		4
        /*0058*/ 	.byte	0x04, 0x1c
        /*005a*/ 	.short	(.L_17 - .L_16)


	//   ....[0]....
.L_16:
        /*005c*/ 	.word	0x00000070


	//   ....[1]....
        /*0060*/ 	.word	0x00000120


	//----- nvinfo : EIATTR_CBANK_PARAM_SIZE
	.align		4
.L_17:
        /*0064*/ 	.byte	0x03, 0x19
        /*0066*/ 	.short	0x0018


	//----- nvinfo : EIATTR_PARAM_CBANK
	.align		4
        /*0068*/ 	.byte	0x04, 0x0a
        /*006a*/ 	.short	(.L_19 - .L_18)
	.align		4
.L_18:
        /*006c*/ 	.word	index@(.nv.constant0._Z12saxpy_kernelifPKfPf)
        /*0070*/ 	.short	0x0380
        /*0072*/ 	.short	0x0018


	//----- nvinfo : EIATTR_SW_WAR
	.align		4
.L_19:
        /*0074*/ 	.byte	0x04, 0x36
        /*0076*/ 	.short	(.L_21 - .L_20)
.L_20:
        /*0078*/ 	.word	0x00000008
.L_21:


//--------------------- .nv.callgraph             --------------------------
	.section	.nv.callgraph,"",@"SHT_CUDA_CALLGRAPH"
	.align	4
	.sectionentsize	8
	.align		4
        /*0000*/ 	.word	0x00000000
	.align		4
        /*0004*/ 	.word	0xffffffff
	.align		4
        /*0008*/ 	.word	0x00000000
	.align		4
        /*000c*/ 	.word	0xfffffffe
	.align		4
        /*0010*/ 	.word	0x00000000
	.align		4
        /*0014*/ 	.word	0xfffffffd
	.align		4
        /*0018*/ 	.word	0x00000000
	.align		4
        /*001c*/ 	.word	0xfffffffc


//--------------------- .text._Z12saxpy_kernelifPKfPf --------------------------
	.section	.text._Z12saxpy_kernelifPKfPf,"ax",@progbits
	.align	128
        .global         _Z12saxpy_kernelifPKfPf
        .type           _Z12saxpy_kernelifPKfPf,@function
        .size           _Z12saxpy_kernelifPKfPf,(.L_x_1 - _Z12saxpy_kernelifPKfPf)
        .other          _Z12saxpy_kernelifPKfPf,@"STO_CUDA_ENTRY STV_DEFAULT"
_Z12saxpy_kernelifPKfPf:
.text._Z12saxpy_kernelifPKfPf:
[----:B------:R-:W-:Y:S01]  /*0000*/  LDC R1, c[0x0][0x37c] ;  /* 0x0000df00ff017b82 */ /* 0x000fe20000000800 */
[----:B------:R-:W0:Y:S07]  /*0010*/  S2R R0, SR_TID.X ;  /* 0x0000000000007919 */ /* 0x000e2e0000002100 */
[----:B------:R-:W0:Y:S01]  /*0020*/  S2UR UR4, SR_CTAID.X ;  /* 0x00000000000479c3 */ /* 0x000e220000002500 */
[----:B------:R-:W1:Y:S07]  /*0030*/  LDCU UR5, c[0x0][0x380] ;  /* 0x00007000ff0577ac */ /* 0x000e6e0008000800 */
[----:B------:R-:W0:Y:S02]  /*0040*/  LDC R7, c[0x0][0x360] ;  /* 0x0000d800ff077b82 */ /* 0x000e240000000800 */
[----:B0-----:R-:W-:-:S05]  /*0050*/  IMAD R7, R7, UR4, R0 ;  /* 0x0000000407077c24 */ /* 0x001fca000f8e0200 */
[----:B-1----:R-:W-:-:S13]  /*0060*/  ISETP.GE.AND P0, PT, R7, UR5, PT ;  /* 0x0000000507007c0c */ /* 0x002fda000bf06270 */
[----:B------:R-:W-:Y:S05]  /*0070*/  @P0 EXIT ;  /* 0x000000000000094d */ /* 0x000fea0003800000 */
[----:B------:R-:W0:Y:S01]  /*0080*/  LDC.64 R2, c[0x0][0x388] ;  /* 0x0000e200ff027b82 */ /* 0x000e220000000a00 */
[----:B------:R-:W1:Y:S01]  /*0090*/  LDCU.64 UR4, c[0x0][0x358] ;  /* 0x00006b00ff0477ac */ /* 0x000e620008000a00 */
[----:B------:R-:W2:Y:S06]  /*00a0*/  LDCU UR6, c[0x0][0x384] ;  /* 0x00007080ff0677ac */ /* 0x000eac0008000800 */
[----:B------:R-:W3:Y:S01]  /*00b0*/  LDC.64 R4, c[0x0][0x390] ;  /* 0x0000e400ff047b82 */ /* 0x000ee20000000a00 */
[----:B0-----:R-:W-:-:S06]  /*00c0*/  IMAD.WIDE R2, R7, 0x4, R2 ;  /* 0x0000000407027825 */ /* 0x001fcc00078e0202 */
[----:B-1----:R-:W2:Y:S01]  /*00d0*/  LDG.E R2, desc[UR4][R2.64] ;  /* 0x0000000402027981 */ /* 0x002ea2000c1e1900 */
[----:B---3--:R-:W-:-:S05]  /*00e0*/  IMAD.WIDE R4, R7, 0x4, R4 ;  /* 0x0000000407047825 */ /* 0x008fca00078e0204 */
[----:B------:R-:W2:Y:S02]  /*00f0*/  LDG.E R7, desc[UR4][R4.64] ;  /* 0x0000000404077981 */ /* 0x000ea4000c1e1900 */
[----:B--2---:R-:W-:-:S05]  /*0100*/  FFMA R7, R2, UR6, R7 ;  /* 0x0000000602077c23 */ /* 0x004fca0008000007 */
[----:B------:R-:W-:Y:S01]  /*0110*/  STG.E desc[UR4][R4.64], R7 ;  /* 0x0000000704007986 */ /* 0x000fe2000c101904 */
[----:B------:R-:W-:Y:S05]  /*0120*/  EXIT ;  /* 0x000000000000794d */ /* 0x000fea0003800000 */
.L_x_0:
[----:B------:R-:W-:-:S00]  /*0130*/  BRA `(.L_x_0) ;  /* 0xfffffffc00fc7947 */ /* 0x000fc0000383ffff */
[----:B------:R-:W-:-:S00]  /*0140*/  NOP ;  /* 0x0000000000007918 */ /* 0x000fc00000000000 */
        /* <DEDUP_REMOVED lines=11> */
.L_x_1:


//--------------------- .nv.shared.reserved.0     --------------------------
	.section	.nv.shared.reserved.0,"aw",@nobits
	.weak		__nv_reservedSMEM_offset_0_alias
	.size		__nv_reservedSMEM_offset_0_alias, 0, 64
	.other		__nv_reservedSMEM_offset_0_alias,@"STO_CUDA_RESERVED_SHARED STV_DEFAULT"
__nv_reservedSMEM_offset_0_alias:
	.zero		0
	.zero		64


//--------------------- .nv.constant0._Z12saxpy_kernelifPKfPf --------------------------
	.section	.nv.constant0._Z12saxpy_kernelifPKfPf,"a",@progbits
	.sectionflags	@""
	.align	4
.nv.constant0._Z12saxpy_kernelifPKfPf:
	.zero		920


//--------------------- SYMBOLS --------------------------

	.type		.nv.reservedSmem.offset0,@object
	.size		.nv.reservedSmem.offset0,0x4
